//
// Generated by NVIDIA NVVM Compiler
//
// Compiler Build ID: CL-36424714
// Cuda compilation tools, release 13.0, V13.0.88
// Based on NVVM 20.0.0
//

.version 9.0
.target sm_100
.address_size 64

	// .globl	_Z10initCurandP17curandStateXORWOWm
.global .align 4 .b8 precalc_xorwow_matrix[102400];
.global .align 4 .b8 precalc_xorwow_offset_matrix[102400];
.global .align 4 .b8 mrg32k3aM1[2304];
.global .align 4 .b8 mrg32k3aM2[2304];
.global .align 4 .b8 mrg32k3aM1SubSeq[2016];
.global .align 4 .b8 mrg32k3aM2SubSeq[2016];
.global .align 4 .b8 mrg32k3aM1Seq[2304];
.global .align 4 .b8 mrg32k3aM2Seq[2304];
.const .align 8 .b8 __cr_lgamma_table[72];

.visible .entry _Z10initCurandP17curandStateXORWOWm(
	.param .u64 .ptr .align 1 _Z10initCurandP17curandStateXORWOWm_param_0,
	.param .u64 _Z10initCurandP17curandStateXORWOWm_param_1
)
{
	.reg .b32 	%r<19>;
	.reg .b64 	%rd<7>;

	ld.param.u64 	%rd1, [_Z10initCurandP17curandStateXORWOWm_param_0];
	ld.param.u64 	%rd2, [_Z10initCurandP17curandStateXORWOWm_param_1];
	cvta.to.global.u64 	%rd3, %rd1;
	mov.u32 	%r1, %tid.x;
	mov.u32 	%r2, %ctaid.x;
	mov.u32 	%r3, %ntid.x;
	mad.lo.s32 	%r4, %r2, %r3, %r1;
	mul.wide.s32 	%rd4, %r4, 48;
	add.s64 	%rd5, %rd3, %rd4;
	cvt.u32.u64 	%r5, %rd2;
	xor.b32  	%r6, %r5, -1429050551;
	mul.lo.s32 	%r7, %r6, 1099087573;
	{ .reg .b32 tmp; mov.b64 {tmp, %r8}, %rd2; }
	xor.b32  	%r9, %r8, -136515619;
	mul.lo.s32 	%r10, %r9, -1703105765;
	add.s32 	%r11, %r7, %r10;
	add.s32 	%r12, %r11, 6615241;
	add.s32 	%r13, %r7, 123456789;
	st.global.v2.u32 	[%rd5], {%r12, %r13};
	xor.b32  	%r14, %r7, 362436069;
	add.s32 	%r15, %r10, 521288629;
	st.global.v2.u32 	[%rd5+8], {%r14, %r15};
	xor.b32  	%r16, %r10, 88675123;
	add.s32 	%r17, %r7, 5783321;
	st.global.v2.u32 	[%rd5+16], {%r16, %r17};
	mov.b32 	%r18, 0;
	st.global.v2.u32 	[%rd5+24], {%r18, %r18};
	st.global.u32 	[%rd5+32], %r18;
	mov.b64 	%rd6, 0;
	st.global.u64 	[%rd5+40], %rd6;
	ret;

}
	// .globl	_Z8testrandP17curandStateXORWOWPfS1_
.visible .entry _Z8testrandP17curandStateXORWOWPfS1_(
	.param .u64 .ptr .align 1 _Z8testrandP17curandStateXORWOWPfS1__param_0,
	.param .u64 .ptr .align 1 _Z8testrandP17curandStateXORWOWPfS1__param_1,
	.param .u64 .ptr .align 1 _Z8testrandP17curandStateXORWOWPfS1__param_2
)
{
	.reg .b32 	%r<35>;
	.reg .b32 	%f<5>;
	.reg .b64 	%rd<12>;

	ld.param.u64 	%rd1, [_Z8testrandP17curandStateXORWOWPfS1__param_0];
	ld.param.u64 	%rd2, [_Z8testrandP17curandStateXORWOWPfS1__param_1];
	ld.param.u64 	%rd3, [_Z8testrandP17curandStateXORWOWPfS1__param_2];
	cvta.to.global.u64 	%rd4, %rd3;
	cvta.to.global.u64 	%rd5, %rd2;
	cvta.to.global.u64 	%rd6, %rd1;
	mov.u32 	%r1, %tid.x;
	mov.u32 	%r2, %ctaid.x;
	mov.u32 	%r3, %ntid.x;
	mad.lo.s32 	%r4, %r2, %r3, %r1;
	mul.wide.s32 	%rd7, %r4, 48;
	add.s64 	%rd8, %rd6, %rd7;
	ld.global.v2.u32 	{%r5, %r6}, [%rd8];
	shr.u32 	%r7, %r6, 2;
	xor.b32  	%r8, %r7, %r6;
	ld.global.v2.u32 	{%r9, %r10}, [%rd8+8];
	ld.global.v2.u32 	{%r11, %r12}, [%rd8+16];
	st.global.v2.u32 	[%rd8+8], {%r10, %r11};
	shl.b32 	%r13, %r12, 4;
	shl.b32 	%r14, %r8, 1;
	xor.b32  	%r15, %r14, %r13;
	xor.b32  	%r16, %r15, %r8;
	xor.b32  	%r17, %r16, %r12;
	st.global.v2.u32 	[%rd8+16], {%r12, %r17};
	add.s32 	%r18, %r5, 362437;
	st.global.v2.u32 	[%rd8], {%r18, %r9};
	add.s32 	%r19, %r17, %r18;
	cvt.rn.f32.u32 	%f1, %r19;
	fma.rn.f32 	%f2, %f1, 0f2F800000, 0f2F000000;
	mul.wide.s32 	%rd9, %r4, 4;
	add.s64 	%rd10, %rd5, %rd9;
	st.global.f32 	[%rd10], %f2;
	ld.global.v2.u32 	{%r20, %r21}, [%rd8];
	shr.u32 	%r22, %r21, 2;
	xor.b32  	%r23, %r22, %r21;
	ld.global.v2.u32 	{%r24, %r25}, [%rd8+8];
	ld.global.v2.u32 	{%r26, %r27}, [%rd8+16];
	st.global.v2.u32 	[%rd8+8], {%r25, %r26};
	shl.b32 	%r28, %r27, 4;
	shl.b32 	%r29, %r23, 1;
	xor.b32  	%r30, %r29, %r28;
	xor.b32  	%r31, %r30, %r23;
	xor.b32  	%r32, %r31, %r27;
	st.global.v2.u32 	[%rd8+16], {%r27, %r32};
	add.s32 	%r33, %r20, 362437;
	st.global.v2.u32 	[%rd8], {%r33, %r24};
	add.s32 	%r34, %r32, %r33;
	cvt.rn.f32.u32 	%f3, %r34;
	fma.rn.f32 	%f4, %f3, 0f2F800000, 0f2F000000;
	add.s64 	%rd11, %rd4, %rd9;
	st.global.f32 	[%rd11], %f4;
	ret;

}


// ===== COMPILED SASS (sm_100) =====

	.target	sm_100

	.elftype	@"ET_EXEC"


//--------------------- .note.nv.tkinfo           --------------------------
	.section	.note.nv.tkinfo,"",@"SHT_NOTE"
	.sectionflags	@"SHF_NOTE_NV_TKINFO"
	.tkinfo
        /*0018*/ 	.word	0x00000002
        /*0030*/ 	.string	""
        /*0030*/ 	.string	"ptxas"
        /*0030*/ 	.string	"Cuda compilation tools, release 13.0, V13.0.88"
        /*0030*/ 	.string	"Build cuda_13.0.r13.0/compiler.36424714_0"
        /*0030*/ 	.string	"-arch sm_100 -m 64 "



//--------------------- .note.nv.cuinfo           --------------------------
	.section	.note.nv.cuinfo,"",@"SHT_NOTE"
	.sectionflags	@"SHF_NOTE_NV_CUINFO"
        /*0018*/ 	.short	0x0002
        /*001a*/ 	.short	0x0064
        /*001c*/ 	.short	0x0082
	.zero		2


//--------------------- .nv.info                  --------------------------
	.section	.nv.info,"",@"SHT_CUDA_INFO"
	.align	4


	//----- nvinfo : EIATTR_REGCOUNT
	.align		4
        /*0000*/ 	.byte	0x04, 0x2f
        /*0002*/ 	.short	(.L_10 - .L_9)
	.align		4
.L_9:
        /*0004*/ 	.word	index@(_Z10initCurandP17curandStateXORWOWm)
        /*0008*/ 	.word	0x0000000e


	//----- nvinfo : EIATTR_FRAME_SIZE
	.align		4
.L_10:
        /*000c*/ 	.byte	0x04, 0x11
        /*000e*/ 	.short	(.L_12 - .L_11)
	.align		4
.L_11:
        /*0010*/ 	.word	index@(_Z10initCurandP17curandStateXORWOWm)
        /*0014*/ 	.word	0x00000000


	//----- nvinfo : EIATTR_REGCOUNT
	.align		4
.L_12:
        /*0018*/ 	.byte	0x04, 0x2f
        /*001a*/ 	.short	(.L_14 - .L_13)
	.align		4
.L_13:
        /*001c*/ 	.word	index@(_Z8testrandP17curandStateXORWOWPfS1_)
        /*0020*/ 	.word	0x0000001a


	//----- nvinfo : EIATTR_FRAME_SIZE
	.align		4
.L_14:
        /*0024*/ 	.byte	0x04, 0x11
        /*0026*/ 	.short	(.L_16 - .L_15)
	.align		4
.L_15:
        /*0028*/ 	.word	index@(_Z8testrandP17curandStateXORWOWPfS1_)
        /*002c*/ 	.word	0x00000000


	//----- nvinfo : EIATTR_MIN_STACK_SIZE
	.align		4
.L_16:
        /*0030*/ 	.byte	0x04, 0x12
        /*0032*/ 	.short	(.L_18 - .L_17)
	.align		4
.L_17:
        /*0034*/ 	.word	index@(_Z8testrandP17curandStateXORWOWPfS1_)
        /*0038*/ 	.word	0x00000000


	//----- nvinfo : EIATTR_MIN_STACK_SIZE
	.align		4
.L_18:
        /*003c*/ 	.byte	0x04, 0x12
        /*003e*/ 	.short	(.L_20 - .L_19)
	.align		4
.L_19:
        /*0040*/ 	.word	index@(_Z10initCurandP17curandStateXORWOWm)
        /*0044*/ 	.word	0x00000000
.L_20:


//--------------------- .nv.compat                --------------------------
	.section	.nv.compat,"",@"SHT_CUDA_COMPAT_INFO"
	.align	4
        /*0000*/ 	.byte	0x02, 0x09, 0x00, 0x00, 0x02, 0x02, 0x01, 0x00, 0x02, 0x05, 0x05, 0x00, 0x03, 0x07, 0x01, 0x01
        /*0010*/ 	.byte	0x02, 0x03, 0x00, 0x00, 0x02, 0x06, 0x01, 0x00, 0x04, 0x0b, 0x08, 0x00, 0x09, 0x00, 0x00, 0x00
        /*0020*/ 	.byte	0x00, 0x00, 0x00, 0x00


//--------------------- .nv.info._Z8testrandP17curandStateXORWOWPfS1_ --------------------------
	.section	.nv.info._Z8testrandP17curandStateXORWOWPfS1_,"",@"SHT_CUDA_INFO"
	.sectionflags	@""
	.align	4


	//----- nvinfo : EIATTR_CUDA_API_VERSION
	.align		4
        /*0000*/ 	.byte	0x04, 0x37
        /*0002*/ 	.short	(.L_22 - .L_21)
.L_21:
        /*0004*/ 	.word	0x00000082


	//----- nvinfo : EIATTR_KPARAM_INFO
	.align		4
.L_22:
        /*0008*/ 	.byte	0x04, 0x17
        /*000a*/ 	.short	(.L_24 - .L_23)
.L_23:
        /*000c*/ 	.word	0x00000000
        /*0010*/ 	.short	0x0002
        /*0012*/ 	.short	0x0010
        /*0014*/ 	.byte	0x00, 0xf5, 0x21, 0x00


	//----- nvinfo : EIATTR_KPARAM_INFO
	.align		4
.L_24:
        /*0018*/ 	.byte	0x04, 0x17
        /*001a*/ 	.short	(.L_26 - .L_25)
.L_25:
        /*001c*/ 	.word	0x00000000
        /*0020*/ 	.short	0x0001
        /*0022*/ 	.short	0x0008
        /*0024*/ 	.byte	0x00, 0xf5, 0x21, 0x00


	//----- nvinfo : EIATTR_KPARAM_INFO
	.align		4
.L_26:
        /*0028*/ 	.byte	0x04, 0x17
        /*002a*/ 	.short	(.L_28 - .L_27)
.L_27:
        /*002c*/ 	.word	0x00000000
        /*0030*/ 	.short	0x0000
        /*0032*/ 	.short	0x0000
        /*0034*/ 	.byte	0x00, 0xf5, 0x21, 0x00


	//----- nvinfo : EIATTR_SPARSE_MMA_MASK
	.align		4
.L_28:
        /*0038*/ 	.byte	0x03, 0x50
        /*003a*/ 	.short	0x0000


	//----- nvinfo : EIATTR_MAXREG_COUNT
	.align		4
        /*003c*/ 	.byte	0x03, 0x1b
        /*003e*/ 	.short	0x00ff


	//----- nvinfo : EIATTR_MERCURY_ISA_VERSION
	.align		4
        /*0040*/ 	.byte	0x03, 0x5f
        /*0042*/ 	.short	0x0101


	//----- nvinfo : EIATTR_VRC_CTA_INIT_COUNT
	.align		4
        /*0044*/ 	.byte	0x02, 0x4a
	.zero		1
	.zero		1


	//----- nvinfo : EIATTR_EXIT_INSTR_OFFSETS
	.align		4
        /*0048*/ 	.byte	0x04, 0x1c
        /*004a*/ 	.short	(.L_30 - .L_29)


	//   ....[0]....
.L_29:
        /*004c*/ 	.word	0x00000370


	//----- nvinfo : EIATTR_CBANK_PARAM_SIZE
	.align		4
.L_30:
        /*0050*/ 	.byte	0x03, 0x19
        /*0052*/ 	.short	0x0018


	//----- nvinfo : EIATTR_PARAM_CBANK
	.align		4
        /*0054*/ 	.byte	0x04, 0x0a
        /*0056*/ 	.short	(.L_32 - .L_31)
	.align		4
.L_31:
        /*0058*/ 	.word	index@(.nv.constant0._Z8testrandP17curandStateXORWOWPfS1_)
        /*005c*/ 	.short	0x0380
        /*005e*/ 	.short	0x0018


	//----- nvinfo : EIATTR_SW_WAR
	.align		4
.L_32:
        /*0060*/ 	.byte	0x04, 0x36
        /*0062*/ 	.short	(.L_34 - .L_33)
.L_33:
        /*0064*/ 	.word	0x00000008
.L_34:


//--------------------- .nv.info._Z10initCurandP17curandStateXORWOWm --------------------------
	.section	.nv.info._Z10initCurandP17curandStateXORWOWm,"",@"SHT_CUDA_INFO"
	.sectionflags	@""
	.align	4


	//----- nvinfo : EIATTR_CUDA_API_VERSION
	.align		4
        /*0000*/ 	.byte	0x04, 0x37
        /*0002*/ 	.short	(.L_36 - .L_35)
.L_35:
        /*0004*/ 	.word	0x00000082


	//----- nvinfo : EIATTR_KPARAM_INFO
	.align		4
.L_36:
        /*0008*/ 	.byte	0x04, 0x17
        /*000a*/ 	.short	(.L_38 - .L_37)
.L_37:
        /*000c*/ 	.word	0x00000000
        /*0010*/ 	.short	0x0001
        /*0012*/ 	.short	0x0008
        /*0014*/ 	.byte	0x00, 0xf0, 0x21, 0x00


	//----- nvinfo : EIATTR_KPARAM_INFO
	.align		4
.L_38:
        /*0018*/ 	.byte	0x04, 0x17
        /*001a*/ 	.short	(.L_40 - .L_39)
.L_39:
        /*001c*/ 	.word	0x00000000
        /*0020*/ 	.short	0x0000
        /*0022*/ 	.short	0x0000
        /*0024*/ 	.byte	0x00, 0xf5, 0x21, 0x00


	//----- nvinfo : EIATTR_SPARSE_MMA_MASK
	.align		4
.L_40:
        /*0028*/ 	.byte	0x03, 0x50
        /*002a*/ 	.short	0x0000


	//----- nvinfo : EIATTR_MAXREG_COUNT
	.align		4
        /*002c*/ 	.byte	0x03, 0x1b
        /*002e*/ 	.short	0x00ff


	//----- nvinfo : EIATTR_MERCURY_ISA_VERSION
	.align		4
        /*0030*/ 	.byte	0x03, 0x5f
        /*0032*/ 	.short	0x0101


	//----- nvinfo : EIATTR_VRC_CTA_INIT_COUNT
	.align		4
        /*0034*/ 	.byte	0x02, 0x4a
	.zero		1
	.zero		1


	//----- nvinfo : EIATTR_EXIT_INSTR_OFFSETS
	.align		4
        /*0038*/ 	.byte	0x04, 0x1c
        /*003a*/ 	.short	(.L_42 - .L_41)


	//   ....[0]....
.L_41:
        /*003c*/ 	.word	0x00000190


	//----- nvinfo : EIATTR_CBANK_PARAM_SIZE
	.align		4
.L_42:
        /*0040*/ 	.byte	0x03, 0x19
        /*0042*/ 	.short	0x0010


	//----- nvinfo : EIATTR_PARAM_CBANK
	.align		4
        /*0044*/ 	.byte	0x04, 0x0a
        /*0046*/ 	.short	(.L_44 - .L_43)
	.align		4
.L_43:
        /*0048*/ 	.word	index@(.nv.constant0._Z10initCurandP17curandStateXORWOWm)
        /*004c*/ 	.short	0x0380
        /*004e*/ 	.short	0x0010


	//----- nvinfo : EIATTR_SW_WAR
	.align		4
.L_44:
        /*0050*/ 	.byte	0x04, 0x36
        /*0052*/ 	.short	(.L_46 - .L_45)
.L_45:
        /*0054*/ 	.word	0x00000008
.L_46:


//--------------------- .nv.callgraph             --------------------------
	.section	.nv.callgraph,"",@"SHT_CUDA_CALLGRAPH"
	.align	4
	.sectionentsize	8
	.align		4
        /*0000*/ 	.word	0x00000000
	.align		4
        /*0004*/ 	.word	0xffffffff
	.align		4
        /*0008*/ 	.word	0x00000000
	.align		4
        /*000c*/ 	.word	0xfffffffe
	.align		4
        /*0010*/ 	.word	0x00000000
	.align		4
        /*0014*/ 	.word	0xfffffffd
	.align		4
        /*0018*/ 	.word	0x00000000
	.align		4
        /*001c*/ 	.word	0xfffffffc


//--------------------- .nv.constant4             --------------------------
	.section	.nv.constant4,"a",@progbits
	.align	8
	.align		8
.nv.constant4:
        /*0000*/ 	.dword	precalc_xorwow_matrix
	.align		8
        /*0008*/ 	.dword	precalc_xorwow_offset_matrix
	.align		8
        /*0010*/ 	.dword	mrg32k3aM1
	.align		8
        /*0018*/ 	.dword	mrg32k3aM2
	.align		8
        /*0020*/ 	.dword	mrg32k3aM1SubSeq
	.align		8
        /*0028*/ 	.dword	mrg32k3aM2SubSeq
	.align		8
        /*0030*/ 	.dword	mrg32k3aM1Seq
	.align		8
        /*0038*/ 	.dword	mrg32k3aM2Seq


//--------------------- .nv.constant3             --------------------------
	.section	.nv.constant3,"a",@progbits
	.align	8
.nv.constant3:
	.type		__cr_lgamma_table,@object
	.size		__cr_lgamma_table,(.L_8 - __cr_lgamma_table)
__cr_lgamma_table:
        /*0000*/ 	.byte	0x00, 0x00, 0x00, 0x00, 0x00, 0x00, 0x00, 0x00, 0x00, 0x00, 0x00, 0x00, 0x00, 0x00, 0x00, 0x00
        /*0010*/ 	.byte	0xef, 0x39, 0xfa, 0xfe, 0x42, 0x2e, 0xe6, 0x3f, 0x02, 0x20, 0x2a, 0xfa, 0x0b, 0xab, 0xfc, 0x3f
        /*0020*/ 	.byte	0xf9, 0x2c, 0x92, 0x7c, 0xa7, 0x6c, 0x09, 0x40, 0xc9, 0x79, 0x44, 0x3c, 0x64, 0x26, 0x13, 0x40
        /*0030*/ 	.byte	0xca, 0x01, 0xcf, 0x3a, 0x27, 0x51, 0x1a, 0x40, 0x30, 0xcc, 0x2d, 0xf3, 0xe1, 0x0c, 0x21, 0x40
        /*0040*/ 	.byte	0x0d, 0xb7, 0xfc, 0x82, 0x8e, 0x35, 0x25, 0x40
.L_8:


//--------------------- .text._Z8testrandP17curandStateXORWOWPfS1_ --------------------------
	.section	.text._Z8testrandP17curandStateXORWOWPfS1_,"ax",@progbits
	.align	128
        .global         _Z8testrandP17curandStateXORWOWPfS1_
        .type           _Z8testrandP17curandStateXORWOWPfS1_,@function
        .size           _Z8testrandP17curandStateXORWOWPfS1_,(.L_x_2 - _Z8testrandP17curandStateXORWOWPfS1_)
        .other          _Z8testrandP17curandStateXORWOWPfS1_,@"STO_CUDA_ENTRY STV_DEFAULT"
_Z8testrandP17curandStateXORWOWPfS1_:
.text._Z8testrandP17curandStateXORWOWPfS1_:
[----:B------:R-:W-:Y:S01]  /*0000*/  LDC R1, c[0x0][0x37c] ;  /* 0x0000df00ff017b82 */ /* 0x000fe20000000800 */
[----:B------:R-:W0:Y:S07]  /*0010*/  S2R R0, SR_TID.X ;  /* 0x0000000000007919 */ /* 0x000e2e0000002100 */
[----:B------:R-:W0:Y:S01]  /*0020*/  S2UR UR6, SR_CTAID.X ;  /* 0x00000000000679c3 */ /* 0x000e220000002500 */
[----:B------:R-:W1:Y:S07]  /*0030*/  LDCU.64 UR4, c[0x0][0x358] ;  /* 0x00006b00ff0477ac */ /* 0x000e6e0008000a00 */
[----:B------:R-:W0:Y:S08]  /*0040*/  LDC R5, c[0x0][0x360] ;  /* 0x0000d800ff057b82 */ /* 0x000e300000000800 */
[----:B------:R-:W2:Y:S08]  /*0050*/  LDC.64 R2, c[0x0][0x380] ;  /* 0x0000e000ff027b82 */ /* 0x000eb00000000a00 */
[----:B------:R-:W3:Y:S01]  /*0060*/  LDC.64 R10, c[0x0][0x388] ;  /* 0x0000e200ff0a7b82 */ /* 0x000ee20000000a00 */
[----:B0-----:R-:W-:-:S04]  /*0070*/  IMAD R0, R5, UR6, R0 ;  /* 0x0000000605007c24 */ /* 0x001fc8000f8e0200 */
[----:B--2---:R-:W-:-:S05]  /*0080*/  IMAD.WIDE R2, R0, 0x30, R2 ;  /* 0x0000003000027825 */ /* 0x004fca00078e0202 */
[----:B-1----:R-:W2:Y:S04]  /*0090*/  LDG.E.64 R8, desc[UR4][R2.64] ;  /* 0x0000000402087981 */ /* 0x002ea8000c1e1b00 */
[----:B------:R-:W4:Y:S04]  /*00a0*/  LDG.E.64 R4, desc[UR4][R2.64+0x10] ;  /* 0x0000100402047981 */ /* 0x000f28000c1e1b00 */
[----:B------:R-:W5:Y:S01]  /*00b0*/  LDG.E.64 R6, desc[UR4][R2.64+0x8] ;  /* 0x0000080402067981 */ /* 0x000f62000c1e1b00 */
[----:B--2---:R-:W-:Y:S02]  /*00c0*/  SHF.R.U32.HI R12, RZ, 0x2, R9 ;  /* 0x00000002ff0c7819 */ /* 0x004fe40000011609 */
[----:B------:R-:W-:Y:S01]  /*00d0*/  IADD3 R14, PT, PT, R8, 0x587c5, RZ ;  /* 0x000587c5080e7810 */ /* 0x000fe20007ffe0ff */
[----:B------:R-:W-:Y:S01]  /*00e0*/  HFMA2 R8, -RZ, RZ, 0.1171875, 0 ;  /* 0x2f800000ff087431 */ /* 0x000fe200000001ff */
[----:B------:R-:W-:Y:S01]  /*00f0*/  LOP3.LUT R12, R12, R9, RZ, 0x3c, !PT ;  /* 0x000000090c0c7212 */ /* 0x000fe200078e3cff */
[----:B----4-:R-:W-:Y:S01]  /*0100*/  IMAD.SHL.U32 R9, R5, 0x10, RZ ;  /* 0x0000001005097824 */ /* 0x010fe200078e00ff */
[----:B------:R-:W-:Y:S01]  /*0110*/  MOV R22, R5 ;  /* 0x0000000500167202 */ /* 0x000fe20000000f00 */
[----:B------:R-:W-:Y:S01]  /*0120*/  IMAD.MOV.U32 R21, RZ, RZ, R4 ;  /* 0x000000ffff157224 */ /* 0x000fe200078e0004 */
[----:B-----5:R-:W-:Y:S01]  /*0130*/  MOV R15, R6 ;  /* 0x00000006000f7202 */ /* 0x020fe20000000f00 */
[----:B------:R-:W-:-:S02]  /*0140*/  IMAD.SHL.U32 R13, R12, 0x2, RZ ;  /* 0x000000020c0d7824 */ /* 0x000fc400078e00ff */
[----:B------:R-:W-:Y:S02]  /*0150*/  IMAD.MOV.U32 R20, RZ, RZ, R7 ;  /* 0x000000ffff147224 */ /* 0x000fe400078e0007 */
[----:B------:R-:W-:Y:S01]  /*0160*/  STG.E.64 desc[UR4][R2.64], R14 ;  /* 0x0000000e02007986 */ /* 0x000fe2000c101b04 */
[----:B------:R-:W-:-:S03]  /*0170*/  LOP3.LUT R12, R12, R13, R9, 0x96, !PT ;  /* 0x0000000d0c0c7212 */ /* 0x000fc600078e9609 */
[----:B------:R-:W-:Y:S01]  /*0180*/  STG.E.64 desc[UR4][R2.64+0x8], R20 ;  /* 0x0000081402007986 */ /* 0x000fe2000c101b04 */
[----:B------:R-:W-:Y:S01]  /*0190*/  LOP3.LUT R23, R12, R5, RZ, 0x3c, !PT ;  /* 0x000000050c177212 */ /* 0x000fe200078e3cff */
[----:B---3--:R-:W-:-:S04]  /*01a0*/  IMAD.WIDE R12, R0, 0x4, R10 ;  /* 0x00000004000c7825 */ /* 0x008fc800078e020a */
[----:B------:R-:W-:Y:S01]  /*01b0*/  IMAD.IADD R9, R23, 0x1, R14 ;  /* 0x0000000117097824 */ /* 0x000fe200078e020e */
[----:B------:R-:W-:Y:S04]  /*01c0*/  STG.E.64 desc[UR4][R2.64+0x10], R22 ;  /* 0x0000101602007986 */ /* 0x000fe8000c101b04 */
[----:B------:R-:W-:-:S05]  /*01d0*/  I2FP.F32.U32 R9, R9 ;  /* 0x0000000900097245 */ /* 0x000fca0000201000 */
[----:B------:R-:W-:-:S05]  /*01e0*/  FFMA R9, R9, R8, 1.1641532182693481445e-10 ;  /* 0x2f00000009097423 */ /* 0x000fca0000000008 */
[----:B------:R0:W-:Y:S04]  /*01f0*/  STG.E desc[UR4][R12.64], R9 ;  /* 0x000000090c007986 */ /* 0x0001e8000c101904 */
[----:B------:R-:W2:Y:S04]  /*0200*/  LDG.E.64 R16, desc[UR4][R2.64] ;  /* 0x0000000402107981 */ /* 0x000ea8000c1e1b00 */
[----:B------:R-:W3:Y:S04]  /*0210*/  LDG.E.64 R4, desc[UR4][R2.64+0x10] ;  /* 0x0000100402047981 */ /* 0x000ee8000c1e1b00 */
[----:B------:R-:W4:Y:S01]  /*0220*/  LDG.E.64 R6, desc[UR4][R2.64+0x8] ;  /* 0x0000080402067981 */ /* 0x000f22000c1e1b00 */
[----:B--2---:R-:W-:Y:S01]  /*0230*/  SHF.R.U32.HI R10, RZ, 0x2, R17 ;  /* 0x00000002ff0a7819 */ /* 0x004fe20000011611 */
[----:B------:R-:W-:-:S03]  /*0240*/  VIADD R16, R16, 0x587c5 ;  /* 0x000587c510107836 */ /* 0x000fc60000000000 */
[----:B------:R-:W-:Y:S01]  /*0250*/  LOP3.LUT R17, R10, R17, RZ, 0x3c, !PT ;  /* 0x000000110a117212 */ /* 0x000fe200078e3cff */
[----:B---3--:R-:W-:Y:S01]  /*0260*/  IMAD.SHL.U32 R18, R5, 0x10, RZ ;  /* 0x0000001005127824 */ /* 0x008fe200078e00ff */
[----:B------:R-:W1:Y:S01]  /*0270*/  LDC.64 R10, c[0x0][0x390] ;  /* 0x0000e400ff0a7b82 */ /* 0x000e620000000a00 */
[----:B0-----:R-:W-:Y:S01]  /*0280*/  MOV R13, R4 ;  /* 0x00000004000d7202 */ /* 0x001fe20000000f00 */
[----:B----4-:R-:W-:Y:S01]  /*0290*/  IMAD.MOV.U32 R12, RZ, RZ, R7 ;  /* 0x000000ffff0c7224 */ /* 0x010fe200078e0007 */
[C---:B------:R-:W-:Y:S02]  /*02a0*/  SHF.L.U32 R19, R17.reuse, 0x1, RZ ;  /* 0x0000000111137819 */ /* 0x040fe400000006ff */
[----:B------:R-:W-:Y:S02]  /*02b0*/  MOV R14, R5 ;  /* 0x00000005000e7202 */ /* 0x000fe40000000f00 */
[----:B------:R-:W-:Y:S01]  /*02c0*/  LOP3.LUT R18, R17, R19, R18, 0x96, !PT ;  /* 0x0000001311127212 */ /* 0x000fe200078e9612 */
[----:B------:R-:W-:Y:S01]  /*02d0*/  IMAD.MOV.U32 R17, RZ, RZ, R6 ;  /* 0x000000ffff117224 */ /* 0x000fe200078e0006 */
[----:B------:R-:W-:Y:S02]  /*02e0*/  STG.E.64 desc[UR4][R2.64+0x8], R12 ;  /* 0x0000080c02007986 */ /* 0x000fe4000c101b04 */
[----:B------:R-:W-:-:S02]  /*02f0*/  LOP3.LUT R15, R18, R5, RZ, 0x3c, !PT ;  /* 0x00000005120f7212 */ /* 0x000fc400078e3cff */
[----:B------:R-:W-:Y:S02]  /*0300*/  STG.E.64 desc[UR4][R2.64], R16 ;  /* 0x0000001002007986 */ /* 0x000fe4000c101b04 */
[----:B------:R-:W-:Y:S02]  /*0310*/  IADD3 R9, PT, PT, R15, R16, RZ ;  /* 0x000000100f097210 */ /* 0x000fe40007ffe0ff */
[----:B------:R-:W-:Y:S02]  /*0320*/  STG.E.64 desc[UR4][R2.64+0x10], R14 ;  /* 0x0000100e02007986 */ /* 0x000fe4000c101b04 */
[----:B------:R-:W-:-:S05]  /*0330*/  I2FP.F32.U32 R9, R9 ;  /* 0x0000000900097245 */ /* 0x000fca0000201000 */
[----:B------:R-:W-:Y:S01]  /*0340*/  FFMA R9, R9, R8, 1.1641532182693481445e-10 ;  /* 0x2f00000009097423 */ /* 0x000fe20000000008 */
[----:B-1----:R-:W-:-:S05]  /*0350*/  IMAD.WIDE R10, R0, 0x4, R10 ;  /* 0x00000004000a7825 */ /* 0x002fca00078e020a */
[----:B------:R-:W-:Y:S01]  /*0360*/  STG.E desc[UR4][R10.64], R9 ;  /* 0x000000090a007986 */ /* 0x000fe2000c101904 */
[----:B------:R-:W-:Y:S05]  /*0370*/  EXIT ;  /* 0x000000000000794d */ /* 0x000fea0003800000 */
.L_x_0:
[----:B------:R-:W-:-:S00]  /*0380*/  BRA `(.L_x_0) ;  /* 0xfffffffc00fc7947 */ /* 0x000fc0000383ffff */
[----:B------:R-:W-:-:S00]  /*0390*/  NOP ;  /* 0x0000000000007918 */ /* 0x000fc00000000000 */
        /* <DEDUP_REMOVED lines=14> */
.L_x_2:


//--------------------- .text._Z10initCurandP17curandStateXORWOWm --------------------------
	.section	.text._Z10initCurandP17curandStateXORWOWm,"ax",@progbits
	.align	128
        .global         _Z10initCurandP17curandStateXORWOWm
        .type           _Z10initCurandP17curandStateXORWOWm,@function
        .size           _Z10initCurandP17curandStateXORWOWm,(.L_x_3 - _Z10initCurandP17curandStateXORWOWm)
        .other          _Z10initCurandP17curandStateXORWOWm,@"STO_CUDA_ENTRY STV_DEFAULT"
_Z10initCurandP17curandStateXORWOWm:
.text._Z10initCurandP17curandStateXORWOWm:
[----:B------:R-:W-:Y:S01]  /*0000*/  LDC R1, c[0x0][0x37c] ;  /* 0x0000df00ff017b82 */ /* 0x000fe20000000800 */
[----:B------:R-:W0:Y:S07]  /*0010*/  S2R R5, SR_TID.X ;  /* 0x0000000000057919 */ /* 0x000e2e0000002100 */
[----:B------:R-:W1:Y:S01]  /*0020*/  LDC.64 R8, c[0x0][0x388] ;  /* 0x0000e200ff087b82 */ /* 0x000e620000000a00 */
[----:B------:R-:W2:Y:S07]  /*0030*/  LDCU.64 UR4, c[0x0][0x358] ;  /* 0x00006b00ff0477ac */ /* 0x000eae0008000a00 */
[----:B------:R-:W0:Y:S08]  /*0040*/  S2UR UR6, SR_CTAID.X ;  /* 0x00000000000679c3 */ /* 0x000e300000002500 */
[----:B------:R-:W0:Y:S08]  /*0050*/  LDC R6, c[0x0][0x360] ;  /* 0x0000d800ff067b82 */ /* 0x000e300000000800 */
[----:B------:R-:W3:Y:S01]  /*0060*/  LDC.64 R2, c[0x0][0x380] ;  /* 0x0000e000ff027b82 */ /* 0x000ee20000000a00 */
[----:B-1----:R-:W-:-:S02]  /*0070*/  LOP3.LUT R0, R8, 0xaad26b49, RZ, 0x3c, !PT ;  /* 0xaad26b4908007812 */ /* 0x002fc400078e3cff */
[----:B------:R-:W-:-:S03]  /*0080*/  LOP3.LUT R4, R9, 0xf7dcefdd, RZ, 0x3c, !PT ;  /* 0xf7dcefdd09047812 */ /* 0x000fc600078e3cff */
[----:B------:R-:W-:Y:S02]  /*0090*/  IMAD R0, R0, 0x4182bed5, RZ ;  /* 0x4182bed500007824 */ /* 0x000fe400078e02ff */
[----:B------:R-:W-:Y:S02]  /*00a0*/  IMAD R7, R4, -0x658354e5, RZ ;  /* 0x9a7cab1b04077824 */ /* 0x000fe400078e02ff */
[C---:B------:R-:W-:Y:S01]  /*00b0*/  VIADD R11, R0.reuse, 0x583f19 ;  /* 0x00583f19000b7836 */ /* 0x040fe20000000000 */
[C---:B------:R-:W-:Y:S02]  /*00c0*/  LOP3.LUT R8, R0.reuse, 0x159a55e5, RZ, 0x3c, !PT ;  /* 0x159a55e500087812 */ /* 0x040fe400078e3cff */
[----:B------:R-:W-:Y:S02]  /*00d0*/  IADD3 R4, PT, PT, R0, 0x64f0c9, R7 ;  /* 0x0064f0c900047810 */ /* 0x000fe40007ffe007 */
[C---:B------:R-:W-:Y:S01]  /*00e0*/  IADD3 R9, PT, PT, R7.reuse, 0x1f123bb5, RZ ;  /* 0x1f123bb507097810 */ /* 0x040fe20007ffe0ff */
[----:B0-----:R-:W-:Y:S01]  /*00f0*/  IMAD R5, R6, UR6, R5 ;  /* 0x0000000606057c24 */ /* 0x001fe2000f8e0205 */
[----:B------:R-:W-:-:S03]  /*0100*/  LOP3.LUT R10, R7, 0x5491333, RZ, 0x3c, !PT ;  /* 0x05491333070a7812 */ /* 0x000fc600078e3cff */
[----:B---3--:R-:W-:-:S04]  /*0110*/  IMAD.WIDE R2, R5, 0x30, R2 ;  /* 0x0000003005027825 */ /* 0x008fc800078e0202 */
[----:B------:R-:W-:Y:S01]  /*0120*/  VIADD R5, R0, 0x75bcd15 ;  /* 0x075bcd1500057836 */ /* 0x000fe20000000000 */
[----:B--2---:R-:W-:Y:S04]  /*0130*/  STG.E.64 desc[UR4][R2.64+0x8], R8 ;  /* 0x0000080802007986 */ /* 0x004fe8000c101b04 */
[----:B------:R-:W-:Y:S04]  /*0140*/  STG.E.64 desc[UR4][R2.64], R4 ;  /* 0x0000000402007986 */ /* 0x000fe8000c101b04 */
[----:B------:R-:W-:Y:S04]  /*0150*/  STG.E.64 desc[UR4][R2.64+0x18], RZ ;  /* 0x000018ff02007986 */ /* 0x000fe8000c101b04 */
[----:B------:R-:W-:Y:S04]  /*0160*/  STG.E desc[UR4][R2.64+0x20], RZ ;  /* 0x000020ff02007986 */ /* 0x000fe8000c101904 */
[----:B------:R-:W-:Y:S04]  /*0170*/  STG.E.64 desc[UR4][R2.64+0x28], RZ ;  /* 0x000028ff02007986 */ /* 0x000fe8000c101b04 */
[----:B------:R-:W-:Y:S01]  /*0180*/  STG.E.64 desc[UR4][R2.64+0x10], R10 ;  /* 0x0000100a02007986 */ /* 0x000fe2000c101b04 */
[----:B------:R-:W-:Y:S05]  /*0190*/  EXIT ;  /* 0x000000000000794d */ /* 0x000fea0003800000 */
.L_x_1:
        /* <DEDUP_REMOVED lines=14> */
.L_x_3:


//--------------------- .nv.global.init           --------------------------
	.section	.nv.global.init,"aw",@progbits
	.align	4
.nv.global.init:
	.type		mrg32k3aM1SubSeq,@object
	.size		mrg32k3aM1SubSeq,(mrg32k3aM2SubSeq - mrg32k3aM1SubSeq)
mrg32k3aM1SubSeq:
        /*0000*/ 	.byte	0x0b, 0xcc, 0xee, 0x04, 0x73, 0x29, 0x8b, 0x6f, 0xf6, 0x53, 0x03, 0xf6, 0x23, 0xf6, 0xea, 0xda
        /* <DEDUP_REMOVED lines=125> */
	.type		mrg32k3aM2SubSeq,@object
	.size		mrg32k3aM2SubSeq,(mrg32k3aM1 - mrg32k3aM2SubSeq)
mrg32k3aM2SubSeq:
        /* <DEDUP_REMOVED lines=126> */
	.type		mrg32k3aM1,@object
	.size		mrg32k3aM1,(mrg32k3aM1Seq - mrg32k3aM1)
mrg32k3aM1:
        /* <DEDUP_REMOVED lines=144> */
	.type		mrg32k3aM1Seq,@object
	.size		mrg32k3aM1Seq,(mrg32k3aM2 - mrg32k3aM1Seq)
mrg32k3aM1Seq:
        /* <DEDUP_REMOVED lines=144> */
	.type		mrg32k3aM2,@object
	.size		mrg32k3aM2,(mrg32k3aM2Seq - mrg32k3aM2)
mrg32k3aM2:
        /* <DEDUP_REMOVED lines=144> */
	.type		mrg32k3aM2Seq,@object
	.size		mrg32k3aM2Seq,(precalc_xorwow_matrix - mrg32k3aM2Seq)
mrg32k3aM2Seq:
        /* <DEDUP_REMOVED lines=144> */
	.type		precalc_xorwow_matrix,@object
	.size		precalc_xorwow_matrix,(precalc_xorwow_offset_matrix - precalc_xorwow_matrix)
precalc_xorwow_matrix:
        /* <DEDUP_REMOVED lines=6400> */
	.type		precalc_xorwow_offset_matrix,@object
	.size		precalc_xorwow_offset_matrix,(.L_1 - precalc_xorwow_offset_matrix)
precalc_xorwow_offset_matrix:
        /* <DEDUP_REMOVED lines=6400> */
.L_1:


//--------------------- .nv.shared.reserved.0     --------------------------
	.section	.nv.shared.reserved.0,"aw",@nobits
	.weak		__nv_reservedSMEM_offset_0_alias
	.size		__nv_reservedSMEM_offset_0_alias, 0, 64
	.other		__nv_reservedSMEM_offset_0_alias,@"STO_CUDA_RESERVED_SHARED STV_DEFAULT"
__nv_reservedSMEM_offset_0_alias:
	.zero		0
	.zero		64


//--------------------- .nv.constant0._Z8testrandP17curandStateXORWOWPfS1_ --------------------------
	.section	.nv.constant0._Z8testrandP17curandStateXORWOWPfS1_,"a",@progbits
	.sectionflags	@""
	.align	4
.nv.constant0._Z8testrandP17curandStateXORWOWPfS1_:
	.zero		920


//--------------------- .nv.constant0._Z10initCurandP17curandStateXORWOWm --------------------------
	.section	.nv.constant0._Z10initCurandP17curandStateXORWOWm,"a",@progbits
	.sectionflags	@""
	.align	4
.nv.constant0._Z10initCurandP17curandStateXORWOWm:
	.zero		912


//--------------------- SYMBOLS --------------------------

	.type		.nv.reservedSmem.offset0,@object
	.size		.nv.reservedSmem.offset0,0x4
